//
// Generated by NVIDIA NVVM Compiler
//
// Compiler Build ID: CL-36424714
// Cuda compilation tools, release 13.0, V13.0.88
// Based on NVVM 20.0.0
//

.version 9.0
.target sm_100
.address_size 64

	// .globl	_Z6conv1DPfS_S_ii
.extern .shared .align 16 .b8 shared[];

.visible .entry _Z6conv1DPfS_S_ii(
	.param .u64 .ptr .align 1 _Z6conv1DPfS_S_ii_param_0,
	.param .u64 .ptr .align 1 _Z6conv1DPfS_S_ii_param_1,
	.param .u64 .ptr .align 1 _Z6conv1DPfS_S_ii_param_2,
	.param .u32 _Z6conv1DPfS_S_ii_param_3,
	.param .u32 _Z6conv1DPfS_S_ii_param_4
)
{
	.reg .pred 	%p<14>;
	.reg .b32 	%r<80>;
	.reg .b32 	%f<120>;
	.reg .b64 	%rd<21>;

	ld.param.u64 	%rd4, [_Z6conv1DPfS_S_ii_param_0];
	ld.param.u64 	%rd5, [_Z6conv1DPfS_S_ii_param_1];
	ld.param.u64 	%rd3, [_Z6conv1DPfS_S_ii_param_2];
	ld.param.u32 	%r37, [_Z6conv1DPfS_S_ii_param_3];
	ld.param.u32 	%r38, [_Z6conv1DPfS_S_ii_param_4];
	cvta.to.global.u64 	%rd1, %rd5;
	cvta.to.global.u64 	%rd2, %rd4;
	mov.u32 	%r39, %ctaid.x;
	mov.u32 	%r1, %ntid.x;
	mov.u32 	%r2, %tid.x;
	mad.lo.s32 	%r3, %r39, %r1, %r2;
	shr.u32 	%r40, %r38, 31;
	add.s32 	%r41, %r38, %r40;
	shr.s32 	%r4, %r41, 1;
	add.s32 	%r5, %r4, %r2;
	sub.s32 	%r42, %r1, %r4;
	setp.ge.u32 	%p1, %r2, %r42;
	@%p1 bra 	$L__BB0_6;
	sub.s32 	%r6, %r3, %r4;
	add.s32 	%r7, %r3, %r1;
	setp.lt.s32 	%p2, %r6, 0;
	mov.f32 	%f109, 0f00000000;
	@%p2 bra 	$L__BB0_3;
	mul.wide.u32 	%rd6, %r6, 4;
	add.s64 	%rd7, %rd2, %rd6;
	ld.global.f32 	%f109, [%rd7];
$L__BB0_3:
	shl.b32 	%r43, %r2, 2;
	mov.u32 	%r44, shared;
	add.s32 	%r45, %r44, %r43;
	st.shared.f32 	[%r45], %f109;
	setp.ge.s32 	%p3, %r7, %r37;
	mov.f32 	%f110, 0f00000000;
	@%p3 bra 	$L__BB0_5;
	mul.wide.s32 	%rd8, %r7, 4;
	add.s64 	%rd9, %rd2, %rd8;
	ld.global.f32 	%f110, [%rd9];
$L__BB0_5:
	add.s32 	%r46, %r5, %r1;
	shl.b32 	%r47, %r46, 2;
	add.s32 	%r49, %r44, %r47;
	st.shared.f32 	[%r49], %f110;
$L__BB0_6:
	bar.sync 	0;
	setp.lt.s32 	%p4, %r38, -1;
	mov.f32 	%f119, 0f00000000;
	@%p4 bra 	$L__BB0_19;
	neg.s32 	%r74, %r4;
	abs.s32 	%r50, %r4;
	add.s32 	%r51, %r4, %r50;
	add.s32 	%r9, %r51, 1;
	and.b32  	%r10, %r9, 15;
	setp.lt.u32 	%p5, %r51, 15;
	mov.f32 	%f119, 0f00000000;
	@%p5 bra 	$L__BB0_10;
	and.b32  	%r53, %r9, -16;
	neg.s32 	%r72, %r53;
	shl.b32 	%r54, %r2, 2;
	mov.u32 	%r55, shared;
	add.s32 	%r56, %r54, %r55;
	add.s32 	%r70, %r56, 32;
	mov.f32 	%f119, 0f00000000;
	mov.b32 	%r71, 0;
$L__BB0_9:
	.pragma "nounroll";
	ld.shared.f32 	%f24, [%r70+-32];
	mul.wide.s32 	%rd10, %r71, 4;
	add.s64 	%rd11, %rd1, %rd10;
	ld.global.f32 	%f25, [%rd11];
	fma.rn.f32 	%f26, %f24, %f25, %f119;
	ld.shared.f32 	%f27, [%r70+-28];
	ld.global.f32 	%f28, [%rd11+4];
	fma.rn.f32 	%f29, %f27, %f28, %f26;
	ld.shared.f32 	%f30, [%r70+-24];
	ld.global.f32 	%f31, [%rd11+8];
	fma.rn.f32 	%f32, %f30, %f31, %f29;
	ld.shared.f32 	%f33, [%r70+-20];
	ld.global.f32 	%f34, [%rd11+12];
	fma.rn.f32 	%f35, %f33, %f34, %f32;
	ld.shared.f32 	%f36, [%r70+-16];
	ld.global.f32 	%f37, [%rd11+16];
	fma.rn.f32 	%f38, %f36, %f37, %f35;
	ld.shared.f32 	%f39, [%r70+-12];
	ld.global.f32 	%f40, [%rd11+20];
	fma.rn.f32 	%f41, %f39, %f40, %f38;
	ld.shared.f32 	%f42, [%r70+-8];
	ld.global.f32 	%f43, [%rd11+24];
	fma.rn.f32 	%f44, %f42, %f43, %f41;
	ld.shared.f32 	%f45, [%r70+-4];
	ld.global.f32 	%f46, [%rd11+28];
	fma.rn.f32 	%f47, %f45, %f46, %f44;
	ld.shared.f32 	%f48, [%r70];
	ld.global.f32 	%f49, [%rd11+32];
	fma.rn.f32 	%f50, %f48, %f49, %f47;
	ld.shared.f32 	%f51, [%r70+4];
	ld.global.f32 	%f52, [%rd11+36];
	fma.rn.f32 	%f53, %f51, %f52, %f50;
	ld.shared.f32 	%f54, [%r70+8];
	ld.global.f32 	%f55, [%rd11+40];
	fma.rn.f32 	%f56, %f54, %f55, %f53;
	ld.shared.f32 	%f57, [%r70+12];
	ld.global.f32 	%f58, [%rd11+44];
	fma.rn.f32 	%f59, %f57, %f58, %f56;
	ld.shared.f32 	%f60, [%r70+16];
	ld.global.f32 	%f61, [%rd11+48];
	fma.rn.f32 	%f62, %f60, %f61, %f59;
	ld.shared.f32 	%f63, [%r70+20];
	ld.global.f32 	%f64, [%rd11+52];
	fma.rn.f32 	%f65, %f63, %f64, %f62;
	ld.shared.f32 	%f66, [%r70+24];
	ld.global.f32 	%f67, [%rd11+56];
	fma.rn.f32 	%f68, %f66, %f67, %f65;
	ld.shared.f32 	%f69, [%r70+28];
	ld.global.f32 	%f70, [%rd11+60];
	fma.rn.f32 	%f119, %f69, %f70, %f68;
	add.s32 	%r74, %r74, 16;
	add.s32 	%r72, %r72, 16;
	add.s32 	%r71, %r71, 16;
	add.s32 	%r70, %r70, 64;
	setp.ne.s32 	%p6, %r72, 0;
	@%p6 bra 	$L__BB0_9;
$L__BB0_10:
	setp.eq.s32 	%p7, %r10, 0;
	@%p7 bra 	$L__BB0_19;
	and.b32  	%r22, %r9, 7;
	setp.lt.u32 	%p8, %r10, 8;
	@%p8 bra 	$L__BB0_13;
	add.s32 	%r57, %r74, %r5;
	shl.b32 	%r58, %r57, 2;
	mov.u32 	%r59, shared;
	add.s32 	%r60, %r59, %r58;
	ld.shared.f32 	%f72, [%r60];
	add.s32 	%r61, %r74, %r4;
	mul.wide.s32 	%rd12, %r61, 4;
	add.s64 	%rd13, %rd1, %rd12;
	ld.global.f32 	%f73, [%rd13];
	fma.rn.f32 	%f74, %f72, %f73, %f119;
	ld.shared.f32 	%f75, [%r60+4];
	ld.global.f32 	%f76, [%rd13+4];
	fma.rn.f32 	%f77, %f75, %f76, %f74;
	ld.shared.f32 	%f78, [%r60+8];
	ld.global.f32 	%f79, [%rd13+8];
	fma.rn.f32 	%f80, %f78, %f79, %f77;
	ld.shared.f32 	%f81, [%r60+12];
	ld.global.f32 	%f82, [%rd13+12];
	fma.rn.f32 	%f83, %f81, %f82, %f80;
	ld.shared.f32 	%f84, [%r60+16];
	ld.global.f32 	%f85, [%rd13+16];
	fma.rn.f32 	%f86, %f84, %f85, %f83;
	ld.shared.f32 	%f87, [%r60+20];
	ld.global.f32 	%f88, [%rd13+20];
	fma.rn.f32 	%f89, %f87, %f88, %f86;
	ld.shared.f32 	%f90, [%r60+24];
	ld.global.f32 	%f91, [%rd13+24];
	fma.rn.f32 	%f92, %f90, %f91, %f89;
	ld.shared.f32 	%f93, [%r60+28];
	ld.global.f32 	%f94, [%rd13+28];
	fma.rn.f32 	%f119, %f93, %f94, %f92;
	add.s32 	%r74, %r74, 8;
$L__BB0_13:
	setp.eq.s32 	%p9, %r22, 0;
	@%p9 bra 	$L__BB0_19;
	and.b32  	%r25, %r9, 3;
	setp.lt.u32 	%p10, %r22, 4;
	@%p10 bra 	$L__BB0_16;
	add.s32 	%r62, %r74, %r5;
	shl.b32 	%r63, %r62, 2;
	mov.u32 	%r64, shared;
	add.s32 	%r65, %r64, %r63;
	ld.shared.f32 	%f96, [%r65];
	add.s32 	%r66, %r74, %r4;
	mul.wide.s32 	%rd14, %r66, 4;
	add.s64 	%rd15, %rd1, %rd14;
	ld.global.f32 	%f97, [%rd15];
	fma.rn.f32 	%f98, %f96, %f97, %f119;
	ld.shared.f32 	%f99, [%r65+4];
	ld.global.f32 	%f100, [%rd15+4];
	fma.rn.f32 	%f101, %f99, %f100, %f98;
	ld.shared.f32 	%f102, [%r65+8];
	ld.global.f32 	%f103, [%rd15+8];
	fma.rn.f32 	%f104, %f102, %f103, %f101;
	ld.shared.f32 	%f105, [%r65+12];
	ld.global.f32 	%f106, [%rd15+12];
	fma.rn.f32 	%f119, %f105, %f106, %f104;
	add.s32 	%r74, %r74, 4;
$L__BB0_16:
	setp.eq.s32 	%p11, %r25, 0;
	@%p11 bra 	$L__BB0_19;
	add.s32 	%r79, %r74, %r4;
	add.s32 	%r67, %r79, %r2;
	shl.b32 	%r68, %r67, 2;
	mov.u32 	%r69, shared;
	add.s32 	%r78, %r69, %r68;
	neg.s32 	%r77, %r25;
$L__BB0_18:
	.pragma "nounroll";
	mul.wide.s32 	%rd16, %r79, 4;
	add.s64 	%rd17, %rd1, %rd16;
	ld.shared.f32 	%f107, [%r78];
	ld.global.f32 	%f108, [%rd17];
	fma.rn.f32 	%f119, %f107, %f108, %f119;
	add.s32 	%r79, %r79, 1;
	add.s32 	%r78, %r78, 4;
	add.s32 	%r77, %r77, 1;
	setp.ne.s32 	%p12, %r77, 0;
	@%p12 bra 	$L__BB0_18;
$L__BB0_19:
	setp.ge.s32 	%p13, %r3, %r37;
	@%p13 bra 	$L__BB0_21;
	cvta.to.global.u64 	%rd18, %rd3;
	mul.wide.s32 	%rd19, %r3, 4;
	add.s64 	%rd20, %rd18, %rd19;
	st.global.f32 	[%rd20], %f119;
$L__BB0_21:
	ret;

}


// ===== COMPILED SASS (sm_100) =====

	.target	sm_100

	.elftype	@"ET_EXEC"


//--------------------- .note.nv.tkinfo           --------------------------
	.section	.note.nv.tkinfo,"",@"SHT_NOTE"
	.sectionflags	@"SHF_NOTE_NV_TKINFO"
	.tkinfo
        /*0018*/ 	.word	0x00000002
        /*0030*/ 	.string	""
        /*0030*/ 	.string	"ptxas"
        /*0030*/ 	.string	"Cuda compilation tools, release 13.0, V13.0.88"
        /*0030*/ 	.string	"Build cuda_13.0.r13.0/compiler.36424714_0"
        /*0030*/ 	.string	"-arch sm_100 -m 64 "



//--------------------- .note.nv.cuinfo           --------------------------
	.section	.note.nv.cuinfo,"",@"SHT_NOTE"
	.sectionflags	@"SHF_NOTE_NV_CUINFO"
        /*0018*/ 	.short	0x0002
        /*001a*/ 	.short	0x0064
        /*001c*/ 	.short	0x0082
	.zero		2


//--------------------- .nv.info                  --------------------------
	.section	.nv.info,"",@"SHT_CUDA_INFO"
	.align	4


	//----- nvinfo : EIATTR_REGCOUNT
	.align		4
        /*0000*/ 	.byte	0x04, 0x2f
        /*0002*/ 	.short	(.L_1 - .L_0)
	.align		4
.L_0:
        /*0004*/ 	.word	index@(_Z6conv1DPfS_S_ii)
        /*0008*/ 	.word	0x0000001f


	//----- nvinfo : EIATTR_FRAME_SIZE
	.align		4
.L_1:
        /*000c*/ 	.byte	0x04, 0x11
        /*000e*/ 	.short	(.L_3 - .L_2)
	.align		4
.L_2:
        /*0010*/ 	.word	index@(_Z6conv1DPfS_S_ii)
        /*0014*/ 	.word	0x00000000


	//----- nvinfo : EIATTR_MIN_STACK_SIZE
	.align		4
.L_3:
        /*0018*/ 	.byte	0x04, 0x12
        /*001a*/ 	.short	(.L_5 - .L_4)
	.align		4
.L_4:
        /*001c*/ 	.word	index@(_Z6conv1DPfS_S_ii)
        /*0020*/ 	.word	0x00000000
.L_5:


//--------------------- .nv.compat                --------------------------
	.section	.nv.compat,"",@"SHT_CUDA_COMPAT_INFO"
	.align	4
        /*0000*/ 	.byte	0x02, 0x09, 0x00, 0x00, 0x02, 0x02, 0x01, 0x00, 0x02, 0x05, 0x05, 0x00, 0x03, 0x07, 0x01, 0x01
        /*0010*/ 	.byte	0x02, 0x03, 0x00, 0x00, 0x02, 0x06, 0x01, 0x00, 0x04, 0x0b, 0x08, 0x00, 0x09, 0x00, 0x00, 0x00
        /*0020*/ 	.byte	0x00, 0x00, 0x00, 0x00


//--------------------- .nv.info._Z6conv1DPfS_S_ii --------------------------
	.section	.nv.info._Z6conv1DPfS_S_ii,"",@"SHT_CUDA_INFO"
	.sectionflags	@""
	.align	4


	//----- nvinfo : EIATTR_CUDA_API_VERSION
	.align		4
        /*0000*/ 	.byte	0x04, 0x37
        /*0002*/ 	.short	(.L_7 - .L_6)
.L_6:
        /*0004*/ 	.word	0x00000082


	//----- nvinfo : EIATTR_KPARAM_INFO
	.align		4
.L_7:
        /*0008*/ 	.byte	0x04, 0x17
        /*000a*/ 	.short	(.L_9 - .L_8)
.L_8:
        /*000c*/ 	.word	0x00000000
        /*0010*/ 	.short	0x0004
        /*0012*/ 	.short	0x001c
        /*0014*/ 	.byte	0x00, 0xf0, 0x11, 0x00


	//----- nvinfo : EIATTR_KPARAM_INFO
	.align		4
.L_9:
        /*0018*/ 	.byte	0x04, 0x17
        /*001a*/ 	.short	(.L_11 - .L_10)
.L_10:
        /*001c*/ 	.word	0x00000000
        /*0020*/ 	.short	0x0003
        /*0022*/ 	.short	0x0018
        /*0024*/ 	.byte	0x00, 0xf0, 0x11, 0x00


	//----- nvinfo : EIATTR_KPARAM_INFO
	.align		4
.L_11:
        /*0028*/ 	.byte	0x04, 0x17
        /*002a*/ 	.short	(.L_13 - .L_12)
.L_12:
        /*002c*/ 	.word	0x00000000
        /*0030*/ 	.short	0x0002
        /*0032*/ 	.short	0x0010
        /*0034*/ 	.byte	0x00, 0xf5, 0x21, 0x00


	//----- nvinfo : EIATTR_KPARAM_INFO
	.align		4
.L_13:
        /*0038*/ 	.byte	0x04, 0x17
        /*003a*/ 	.short	(.L_15 - .L_14)
.L_14:
        /*003c*/ 	.word	0x00000000
        /*0040*/ 	.short	0x0001
        /*0042*/ 	.short	0x0008
        /*0044*/ 	.byte	0x00, 0xf5, 0x21, 0x00


	//----- nvinfo : EIATTR_KPARAM_INFO
	.align		4
.L_15:
        /*0048*/ 	.byte	0x04, 0x17
        /*004a*/ 	.short	(.L_17 - .L_16)
.L_16:
        /*004c*/ 	.word	0x00000000
        /*0050*/ 	.short	0x0000
        /*0052*/ 	.short	0x0000
        /*0054*/ 	.byte	0x00, 0xf5, 0x21, 0x00


	//----- nvinfo : EIATTR_SPARSE_MMA_MASK
	.align		4
.L_17:
        /*0058*/ 	.byte	0x03, 0x50
        /*005a*/ 	.short	0x0000


	//----- nvinfo : EIATTR_MAXREG_COUNT
	.align		4
        /*005c*/ 	.byte	0x03, 0x1b
        /*005e*/ 	.short	0x00ff


	//----- nvinfo : EIATTR_NUM_BARRIERS
	.align		4
        /*0060*/ 	.byte	0x02, 0x4c
        /*0062*/ 	.byte	0x01
	.zero		1


	//----- nvinfo : EIATTR_MERCURY_ISA_VERSION
	.align		4
        /*0064*/ 	.byte	0x03, 0x5f
        /*0066*/ 	.short	0x0101


	//----- nvinfo : EIATTR_VRC_CTA_INIT_COUNT
	.align		4
        /*0068*/ 	.byte	0x02, 0x4a
	.zero		1
	.zero		1


	//----- nvinfo : EIATTR_EXIT_INSTR_OFFSETS
	.align		4
        /*006c*/ 	.byte	0x04, 0x1c
        /*006e*/ 	.short	(.L_19 - .L_18)


	//   ....[0]....
.L_18:
        /*0070*/ 	.word	0x00000c50


	//   ....[1]....
        /*0074*/ 	.word	0x00000c90


	//----- nvinfo : EIATTR_CRS_STACK_SIZE
	.align		4
.L_19:
        /*0078*/ 	.byte	0x04, 0x1e
        /*007a*/ 	.short	(.L_21 - .L_20)
.L_20:
        /*007c*/ 	.word	0x00000000


	//----- nvinfo : EIATTR_CBANK_PARAM_SIZE
	.align		4
.L_21:
        /*0080*/ 	.byte	0x03, 0x19
        /*0082*/ 	.short	0x0020


	//----- nvinfo : EIATTR_PARAM_CBANK
	.align		4
        /*0084*/ 	.byte	0x04, 0x0a
        /*0086*/ 	.short	(.L_23 - .L_22)
	.align		4
.L_22:
        /*0088*/ 	.word	index@(.nv.constant0._Z6conv1DPfS_S_ii)
        /*008c*/ 	.short	0x0380
        /*008e*/ 	.short	0x0020


	//----- nvinfo : EIATTR_SW_WAR
	.align		4
.L_23:
        /*0090*/ 	.byte	0x04, 0x36
        /*0092*/ 	.short	(.L_25 - .L_24)
.L_24:
        /*0094*/ 	.word	0x00000008
.L_25:


//--------------------- .nv.callgraph             --------------------------
	.section	.nv.callgraph,"",@"SHT_CUDA_CALLGRAPH"
	.align	4
	.sectionentsize	8
	.align		4
        /*0000*/ 	.word	0x00000000
	.align		4
        /*0004*/ 	.word	0xffffffff
	.align		4
        /*0008*/ 	.word	0x00000000
	.align		4
        /*000c*/ 	.word	0xfffffffe
	.align		4
        /*0010*/ 	.word	0x00000000
	.align		4
        /*0014*/ 	.word	0xfffffffd
	.align		4
        /*0018*/ 	.word	0x00000000
	.align		4
        /*001c*/ 	.word	0xfffffffc


//--------------------- .text._Z6conv1DPfS_S_ii   --------------------------
	.section	.text._Z6conv1DPfS_S_ii,"ax",@progbits
	.align	128
        .global         _Z6conv1DPfS_S_ii
        .type           _Z6conv1DPfS_S_ii,@function
        .size           _Z6conv1DPfS_S_ii,(.L_x_9 - _Z6conv1DPfS_S_ii)
        .other          _Z6conv1DPfS_S_ii,@"STO_CUDA_ENTRY STV_DEFAULT"
_Z6conv1DPfS_S_ii:
.text._Z6conv1DPfS_S_ii:
[----:B------:R-:W-:Y:S08]  /*0000*/  LDC R1, c[0x0][0x37c] ;  /* 0x0000df00ff017b82 */ /* 0x000ff00000000800 */
[----:B------:R-:W0:Y:S01]  /*0010*/  LDC R14, c[0x0][0x39c] ;  /* 0x0000e700ff0e7b82 */ /* 0x000e220000000800 */
[----:B------:R-:W1:Y:S01]  /*0020*/  S2R R0, SR_TID.X ;  /* 0x0000000000007919 */ /* 0x000e620000002100 */
[----:B------:R-:W2:Y:S01]  /*0030*/  LDCU.64 UR6, c[0x0][0x358] ;  /* 0x00006b00ff0677ac */ /* 0x000ea20008000a00 */
[----:B------:R-:W-:Y:S05]  /*0040*/  BSSY.RECONVERGENT B0, `(.L_x_0) ;  /* 0x000001e000007945 */ /* 0x000fea0003800200 */
[----:B------:R-:W3:Y:S08]  /*0050*/  LDC R13, c[0x0][0x360] ;  /* 0x0000d800ff0d7b82 */ /* 0x000ef00000000800 */
[----:B------:R-:W4:Y:S01]  /*0060*/  S2UR UR4, SR_CTAID.X ;  /* 0x00000000000479c3 */ /* 0x000f220000002500 */
[----:B0-----:R-:W-:-:S04]  /*0070*/  LEA.HI R5, R14, R14, RZ, 0x1 ;  /* 0x0000000e0e057211 */ /* 0x001fc800078f08ff */
[----:B------:R-:W-:-:S04]  /*0080*/  SHF.R.S32.HI R5, RZ, 0x1, R5 ;  /* 0x00000001ff057819 */ /* 0x000fc80000011405 */
[C---:B---3--:R-:W-:Y:S02]  /*0090*/  IADD3 R3, PT, PT, -R5.reuse, R13, RZ ;  /* 0x0000000d05037210 */ /* 0x048fe40007ffe1ff */
[----:B-1----:R-:W-:Y:S02]  /*00a0*/  IADD3 R6, PT, PT, R5, R0, RZ ;  /* 0x0000000005067210 */ /* 0x002fe40007ffe0ff */
[----:B------:R-:W-:Y:S01]  /*00b0*/  ISETP.GE.U32.AND P0, PT, R0, R3, PT ;  /* 0x000000030000720c */ /* 0x000fe20003f06070 */
[----:B----4-:R-:W-:-:S12]  /*00c0*/  IMAD R4, R13, UR4, R0 ;  /* 0x000000040d047c24 */ /* 0x010fd8000f8e0200 */
[----:B--2---:R-:W-:Y:S05]  /*00d0*/  @P0 BRA `(.L_x_1) ;  /* 0x0000000000500947 */ /* 0x004fea0003800000 */
[----:B------:R-:W0:Y:S01]  /*00e0*/  LDCU UR4, c[0x0][0x398] ;  /* 0x00007300ff0477ac */ /* 0x000e220008000800 */
[C---:B------:R-:W-:Y:S01]  /*00f0*/  IADD3 R11, PT, PT, R4.reuse, R13, RZ ;  /* 0x0000000d040b7210 */ /* 0x040fe20007ffe0ff */
[----:B------:R-:W-:-:S05]  /*0100*/  IMAD.IADD R7, R4, 0x1, -R5 ;  /* 0x0000000104077824 */ /* 0x000fca00078e0a05 */
[----:B------:R-:W-:Y:S02]  /*0110*/  ISETP.GE.AND P0, PT, R7, RZ, PT ;  /* 0x000000ff0700720c */ /* 0x000fe40003f06270 */
[----:B0-----:R-:W-:-:S11]  /*0120*/  ISETP.GE.AND P1, PT, R11, UR4, PT ;  /* 0x000000040b007c0c */ /* 0x001fd6000bf26270 */
[----:B------:R-:W0:Y:S08]  /*0130*/  @P0 LDC.64 R2, c[0x0][0x380] ;  /* 0x0000e000ff020b82 */ /* 0x000e300000000a00 */
[----:B------:R-:W1:Y:S01]  /*0140*/  @!P1 LDC.64 R8, c[0x0][0x380] ;  /* 0x0000e000ff089b82 */ /* 0x000e620000000a00 */
[----:B0-----:R-:W-:-:S04]  /*0150*/  @P0 IMAD.WIDE.U32 R2, R7, 0x4, R2 ;  /* 0x0000000407020825 */ /* 0x001fc800078e0002 */
[----:B-1----:R-:W-:Y:S01]  /*0160*/  @!P1 IMAD.WIDE R8, R11, 0x4, R8 ;  /* 0x000000040b089825 */ /* 0x002fe200078e0208 */
[----:B------:R-:W-:-:S06]  /*0170*/  CS2R R10, SRZ ;  /* 0x00000000000a7805 */ /* 0x000fcc000001ff00 */
[----:B------:R-:W2:Y:S04]  /*0180*/  @P0 LDG.E R10, desc[UR6][R2.64] ;  /* 0x00000006020a0981 */ /* 0x000ea8000c1e1900 */
[----:B------:R-:W3:Y:S01]  /*0190*/  @!P1 LDG.E R11, desc[UR6][R8.64] ;  /* 0x00000006080b9981 */ /* 0x000ee2000c1e1900 */
[----:B------:R-:W0:Y:S01]  /*01a0*/  S2UR UR5, SR_CgaCtaId ;  /* 0x00000000000579c3 */ /* 0x000e220000008800 */
[----:B------:R-:W-:Y:S01]  /*01b0*/  UMOV UR4, 0x400 ;  /* 0x0000040000047882 */ /* 0x000fe20000000000 */
[----:B------:R-:W-:Y:S01]  /*01c0*/  IMAD.IADD R12, R6, 0x1, R13 ;  /* 0x00000001060c7824 */ /* 0x000fe200078e020d */
[----:B0-----:R-:W-:-:S06]  /*01d0*/  ULEA UR4, UR5, UR4, 0x18 ;  /* 0x0000000405047291 */ /* 0x001fcc000f8ec0ff */
[----:B------:R-:W-:Y:S02]  /*01e0*/  LEA R7, R0, UR4, 0x2 ;  /* 0x0000000400077c11 */ /* 0x000fe4000f8e10ff */
[----:B------:R-:W-:-:S03]  /*01f0*/  LEA R12, R12, UR4, 0x2 ;  /* 0x000000040c0c7c11 */ /* 0x000fc6000f8e10ff */
[----:B--2---:R0:W-:Y:S04]  /*0200*/  STS [R7], R10 ;  /* 0x0000000a07007388 */ /* 0x0041e80000000800 */
[----:B---3--:R0:W-:Y:S02]  /*0210*/  STS [R12], R11 ;  /* 0x0000000b0c007388 */ /* 0x0081e40000000800 */
.L_x_1:
[----:B------:R-:W-:Y:S05]  /*0220*/  BSYNC.RECONVERGENT B0 ;  /* 0x0000000000007941 */ /* 0x000fea0003800200 */
.L_x_0:
[----:B------:R-:W-:Y:S01]  /*0230*/  BAR.SYNC.DEFER_BLOCKING 0x0 ;  /* 0x0000000000007b1d */ /* 0x000fe20000010000 */
[----:B------:R-:W-:Y:S01]  /*0240*/  ISETP.GE.AND P0, PT, R14, -0x1, PT ;  /* 0xffffffff0e00780c */ /* 0x000fe20003f06270 */
[----:B------:R-:W-:-:S12]  /*0250*/  HFMA2 R21, -RZ, RZ, 0, 0 ;  /* 0x00000000ff157431 */ /* 0x000fd800000001ff */
[----:B------:R-:W-:Y:S05]  /*0260*/  @!P0 BRA `(.L_x_2) ;  /* 0x0000000800708947 */ /* 0x000fea0003800000 */
[----:B------:R-:W-:Y:S01]  /*0270*/  IABS R2, R5 ;  /* 0x0000000500027213 */ /* 0x000fe20000000000 */
[----:B------:R-:W-:Y:S01]  /*0280*/  IMAD.MOV.U32 R21, RZ, RZ, RZ ;  /* 0x000000ffff157224 */ /* 0x000fe200078e00ff */
[----:B0-----:R-:W-:-:S03]  /*0290*/  IADD3 R10, PT, PT, -R5, RZ, RZ ;  /* 0x000000ff050a7210 */ /* 0x001fc60007ffe1ff */
[----:B------:R-:W-:-:S05]  /*02a0*/  IMAD.IADD R2, R5, 0x1, R2 ;  /* 0x0000000105027824 */ /* 0x000fca00078e0202 */
[C---:B------:R-:W-:Y:S02]  /*02b0*/  ISETP.GE.U32.AND P1, PT, R2.reuse, 0xf, PT ;  /* 0x0000000f0200780c */ /* 0x040fe40003f26070 */
[----:B------:R-:W-:-:S04]  /*02c0*/  IADD3 R8, PT, PT, R2, 0x1, RZ ;  /* 0x0000000102087810 */ /* 0x000fc80007ffe0ff */
[----:B------:R-:W-:-:S04]  /*02d0*/  LOP3.LUT R26, R8, 0xf, RZ, 0xc0, !PT ;  /* 0x0000000f081a7812 */ /* 0x000fc800078ec0ff */
[----:B------:R-:W-:-:S03]  /*02e0*/  ISETP.NE.AND P0, PT, R26, RZ, PT ;  /* 0x000000ff1a00720c */ /* 0x000fc60003f05270 */
[----:B------:R-:W-:Y:S10]  /*02f0*/  @!P1 BRA `(.L_x_3) ;  /* 0x0000000400049947 */ /* 0x000ff40003800000 */
[----:B------:R-:W0:Y:S01]  /*0300*/  S2UR UR5, SR_CgaCtaId ;  /* 0x00000000000579c3 */ /* 0x000e220000008800 */
[----:B------:R-:W-:Y:S01]  /*0310*/  UMOV UR4, 0x400 ;  /* 0x0000040000047882 */ /* 0x000fe20000000000 */
[----:B------:R-:W-:Y:S01]  /*0320*/  LOP3.LUT R11, R8, 0xfffffff0, RZ, 0xc0, !PT ;  /* 0xfffffff0080b7812 */ /* 0x000fe200078ec0ff */
[----:B------:R-:W-:Y:S01]  /*0330*/  HFMA2 R9, -RZ, RZ, 0, 0 ;  /* 0x00000000ff097431 */ /* 0x000fe200000001ff */
[----:B------:R-:W-:-:S03]  /*0340*/  MOV R21, RZ ;  /* 0x000000ff00157202 */ /* 0x000fc60000000f00 */
[----:B------:R-:W-:Y:S01]  /*0350*/  IMAD.MOV R11, RZ, RZ, -R11 ;  /* 0x000000ffff0b7224 */ /* 0x000fe200078e0a0b */
[----:B0-----:R-:W-:-:S06]  /*0360*/  ULEA UR4, UR5, UR4, 0x18 ;  /* 0x0000000405047291 */ /* 0x001fcc000f8ec0ff */
[----:B------:R-:W-:-:S04]  /*0370*/  LEA R7, R0, UR4, 0x2 ;  /* 0x0000000400077c11 */ /* 0x000fc8000f8e10ff */
[----:B------:R-:W-:-:S07]  /*0380*/  IADD3 R7, PT, PT, R7, 0x20, RZ ;  /* 0x0000002007077810 */ /* 0x000fce0007ffe0ff */
.L_x_4:
[----:B------:R-:W0:Y:S01]  /*0390*/  LDC.64 R2, c[0x0][0x388] ;  /* 0x0000e200ff027b82 */ /* 0x000e220000000a00 */
[----:B------:R-:W1:Y:S04]  /*03a0*/  LDS R16, [R7+-0x20] ;  /* 0xffffe00007107984 */ /* 0x000e680000000800 */
[----:B------:R-:W2:Y:S04]  /*03b0*/  LDS R27, [R7+-0x1c] ;  /* 0xffffe400071b7984 */ /* 0x000ea80000000800 */
[----:B------:R-:W3:Y:S01]  /*03c0*/  LDS R25, [R7+-0x18] ;  /* 0xffffe80007197984 */ /* 0x000ee20000000800 */
[----:B0-----:R-:W-:-:S05]  /*03d0*/  IMAD.WIDE R2, R9, 0x4, R2 ;  /* 0x0000000409027825 */ /* 0x001fca00078e0202 */
[----:B------:R-:W1:Y:S04]  /*03e0*/  LDG.E R17, desc[UR6][R2.64] ;  /* 0x0000000602117981 */ /* 0x000e68000c1e1900 */
[----:B------:R-:W2:Y:S04]  /*03f0*/  LDG.E R28, desc[UR6][R2.64+0x4] ;  /* 0x00000406021c7981 */ /* 0x000ea8000c1e1900 */
[----:B------:R-:W3:Y:S04]  /*0400*/  LDG.E R20, desc[UR6][R2.64+0x8] ;  /* 0x0000080602147981 */ /* 0x000ee8000c1e1900 */
[----:B------:R-:W4:Y:S04]  /*0410*/  LDG.E R23, desc[UR6][R2.64+0xc] ;  /* 0x00000c0602177981 */ /* 0x000f28000c1e1900 */
[----:B------:R-:W5:Y:S04]  /*0420*/  LDG.E R24, desc[UR6][R2.64+0x10] ;  /* 0x0000100602187981 */ /* 0x000f68000c1e1900 */
[----:B------:R-:W5:Y:S04]  /*0430*/  LDG.E R22, desc[UR6][R2.64+0x14] ;  /* 0x0000140602167981 */ /* 0x000f68000c1e1900 */
[----:B------:R-:W5:Y:S04]  /*0440*/  LDG.E R13, desc[UR6][R2.64+0x18] ;  /* 0x00001806020d7981 */ /* 0x000f68000c1e1900 */
[----:B------:R-:W5:Y:S04]  /*0450*/  LDG.E R15, desc[UR6][R2.64+0x1c] ;  /* 0x00001c06020f7981 */ /* 0x000f68000c1e1900 */
[----:B------:R-:W5:Y:S04]  /*0460*/  LDG.E R14, desc[UR6][R2.64+0x20] ;  /* 0x00002006020e7981 */ /* 0x000f68000c1e1900 */
[----:B------:R-:W5:Y:S04]  /*0470*/  LDG.E R12, desc[UR6][R2.64+0x24] ;  /* 0x00002406020c7981 */ /* 0x000f68000c1e1900 */
[----:B------:R-:W5:Y:S04]  /*0480*/  LDG.E R19, desc[UR6][R2.64+0x28] ;  /* 0x0000280602137981 */ /* 0x000f68000c1e1900 */
[----:B------:R-:W5:Y:S01]  /*0490*/  LDG.E R18, desc[UR6][R2.64+0x2c] ;  /* 0x00002c0602127981 */ /* 0x000f62000c1e1900 */
[----:B-1----:R-:W-:-:S03]  /*04a0*/  FFMA R16, R16, R17, R21 ;  /* 0x0000001110107223 */ /* 0x002fc60000000015 */
[----:B------:R-:W5:Y:S01]  /*04b0*/  LDG.E R17, desc[UR6][R2.64+0x30] ;  /* 0x0000300602117981 */ /* 0x000f62000c1e1900 */
[----:B--2---:R-:W-:-:S03]  /*04c0*/  FFMA R28, R27, R28, R16 ;  /* 0x0000001c1b1c7223 */ /* 0x004fc60000000010 */
[----:B------:R-:W2:Y:S01]  /*04d0*/  LDG.E R16, desc[UR6][R2.64+0x34] ;  /* 0x0000340602107981 */ /* 0x000ea2000c1e1900 */
[----:B---3--:R-:W-:-:S03]  /*04e0*/  FFMA R28, R25, R20, R28 ;  /* 0x00000014191c7223 */ /* 0x008fc6000000001c */
[----:B------:R-:W3:Y:S04]  /*04f0*/  LDG.E R20, desc[UR6][R2.64+0x38] ;  /* 0x0000380602147981 */ /* 0x000ee8000c1e1900 */
[----:B------:R0:W3:Y:S04]  /*0500*/  LDG.E R21, desc[UR6][R2.64+0x3c] ;  /* 0x00003c0602157981 */ /* 0x0000e8000c1e1900 */
[----:B------:R-:W4:Y:S04]  /*0510*/  LDS R25, [R7+-0x14] ;  /* 0xffffec0007197984 */ /* 0x000f280000000800 */
[----:B------:R-:W-:Y:S04]  /*0520*/  LDS R27, [R7+-0x8] ;  /* 0xfffff800071b7984 */ /* 0x000fe80000000800 */
[----:B0-----:R-:W-:Y:S04]  /*0530*/  LDS R2, [R7+0x8] ;  /* 0x0000080007027984 */ /* 0x001fe80000000800 */
[----:B------:R-:W-:Y:S01]  /*0540*/  LDS R3, [R7+0xc] ;  /* 0x00000c0007037984 */ /* 0x000fe20000000800 */
[----:B----4-:R-:W-:-:S03]  /*0550*/  FFMA R23, R25, R23, R28 ;  /* 0x0000001719177223 */ /* 0x010fc6000000001c */
[----:B------:R-:W5:Y:S04]  /*0560*/  LDS R28, [R7+-0x10] ;  /* 0xfffff000071c7984 */ /* 0x000f680000000800 */
[----:B------:R-:W0:Y:S01]  /*0570*/  LDS R25, [R7+-0xc] ;  /* 0xfffff40007197984 */ /* 0x000e220000000800 */
[----:B-----5:R-:W-:-:S03]  /*0580*/  FFMA R23, R28, R24, R23 ;  /* 0x000000181c177223 */ /* 0x020fc60000000017 */
[----:B------:R-:W1:Y:S01]  /*0590*/  LDS R24, [R7+-0x4] ;  /* 0xfffffc0007187984 */ /* 0x000e620000000800 */
[----:B0-----:R-:W-:-:S03]  /*05a0*/  FFMA R22, R25, R22, R23 ;  /* 0x0000001619167223 */ /* 0x001fc60000000017 */
[----:B------:R-:W0:Y:S04]  /*05b0*/  LDS R25, [R7] ;  /* 0x0000000007197984 */ /* 0x000e280000000800 */
[----:B------:R-:W4:Y:S01]  /*05c0*/  LDS R23, [R7+0x4] ;  /* 0x0000040007177984 */ /* 0x000f220000000800 */
[----:B------:R-:W-:-:S03]  /*05d0*/  FFMA R13, R27, R13, R22 ;  /* 0x0000000d1b0d7223 */ /* 0x000fc60000000016 */
[----:B------:R-:W5:Y:S01]  /*05e0*/  LDS R22, [R7+0x10] ;  /* 0x0000100007167984 */ /* 0x000f620000000800 */
[----:B-1----:R-:W-:-:S03]  /*05f0*/  FFMA R24, R24, R15, R13 ;  /* 0x0000000f18187223 */ /* 0x002fc6000000000d */
[----:B------:R-:W2:Y:S04]  /*0600*/  LDS R13, [R7+0x14] ;  /* 0x00001400070d7984 */ /* 0x000ea80000000800 */
[----:B------:R-:W3:Y:S01]  /*0610*/  LDS R15, [R7+0x18] ;  /* 0x00001800070f7984 */ /* 0x000ee20000000800 */
[----:B0-----:R-:W-:-:S03]  /*0620*/  FFMA R24, R25, R14, R24 ;  /* 0x0000000e19187223 */ /* 0x001fc60000000018 */
[----:B------:R0:W1:Y:S01]  /*0630*/  LDS R14, [R7+0x1c] ;  /* 0x00001c00070e7984 */ /* 0x0000620000000800 */
[----:B----4-:R-:W-:Y:S01]  /*0640*/  FFMA R23, R23, R12, R24 ;  /* 0x0000000c17177223 */ /* 0x010fe20000000018 */
[----:B------:R-:W-:-:S03]  /*0650*/  IADD3 R11, PT, PT, R11, 0x10, RZ ;  /* 0x000000100b0b7810 */ /* 0x000fc60007ffe0ff */
[----:B------:R-:W-:Y:S01]  /*0660*/  FFMA R2, R2, R19, R23 ;  /* 0x0000001302027223 */ /* 0x000fe20000000017 */
[----:B------:R-:W-:-:S03]  /*0670*/  ISETP.NE.AND P1, PT, R11, RZ, PT ;  /* 0x000000ff0b00720c */ /* 0x000fc60003f25270 */
[----:B------:R-:W-:Y:S01]  /*0680*/  FFMA R3, R3, R18, R2 ;  /* 0x0000001203037223 */ /* 0x000fe20000000002 */
[----:B------:R-:W-:Y:S01]  /*0690*/  VIADD R10, R10, 0x10 ;  /* 0x000000100a0a7836 */ /* 0x000fe20000000000 */
[----:B0-----:R-:W-:Y:S02]  /*06a0*/  IADD3 R7, PT, PT, R7, 0x40, RZ ;  /* 0x0000004007077810 */ /* 0x001fe40007ffe0ff */
[----:B------:R-:W-:Y:S01]  /*06b0*/  IADD3 R9, PT, PT, R9, 0x10, RZ ;  /* 0x0000001009097810 */ /* 0x000fe20007ffe0ff */
[----:B-----5:R-:W-:-:S04]  /*06c0*/  FFMA R22, R22, R17, R3 ;  /* 0x0000001116167223 */ /* 0x020fc80000000003 */
[----:B--2---:R-:W-:-:S04]  /*06d0*/  FFMA R16, R13, R16, R22 ;  /* 0x000000100d107223 */ /* 0x004fc80000000016 */
[----:B---3--:R-:W-:-:S04]  /*06e0*/  FFMA R15, R15, R20, R16 ;  /* 0x000000140f0f7223 */ /* 0x008fc80000000010 */
[----:B-1----:R-:W-:Y:S01]  /*06f0*/  FFMA R21, R14, R21, R15 ;  /* 0x000000150e157223 */ /* 0x002fe2000000000f */
[----:B------:R-:W-:Y:S06]  /*0700*/  @P1 BRA `(.L_x_4) ;  /* 0xfffffffc00201947 */ /* 0x000fec000383ffff */
.L_x_3:
[----:B------:R-:W-:Y:S05]  /*0710*/  @!P0 BRA `(.L_x_2) ;  /* 0x0000000400448947 */ /* 0x000fea0003800000 */
[----:B------:R-:W-:Y:S02]  /*0720*/  ISETP.GE.U32.AND P0, PT, R26, 0x8, PT ;  /* 0x000000081a00780c */ /* 0x000fe40003f06070 */
[----:B------:R-:W-:-:S04]  /*0730*/  LOP3.LUT R19, R8, 0x7, RZ, 0xc0, !PT ;  /* 0x0000000708137812 */ /* 0x000fc800078ec0ff */
[----:B------:R-:W-:-:S07]  /*0740*/  ISETP.NE.AND P1, PT, R19, RZ, PT ;  /* 0x000000ff1300720c */ /* 0x000fce0003f25270 */
[----:B------:R-:W-:Y:S06]  /*0750*/  @!P0 BRA `(.L_x_5) ;  /* 0x0000000000848947 */ /* 0x000fec0003800000 */
[----:B------:R-:W0:Y:S01]  /*0760*/  LDC.64 R2, c[0x0][0x388] ;  /* 0x0000e200ff027b82 */ /* 0x000e220000000a00 */
[----:B------:R-:W-:-:S04]  /*0770*/  IMAD.IADD R7, R5, 0x1, R10 ;  /* 0x0000000105077824 */ /* 0x000fc800078e020a */
[----:B0-----:R-:W-:-:S05]  /*0780*/  IMAD.WIDE R2, R7, 0x4, R2 ;  /* 0x0000000407027825 */ /* 0x001fca00078e0202 */
[----:B------:R-:W2:Y:S04]  /*0790*/  LDG.E R17, desc[UR6][R2.64] ;  /* 0x0000000602117981 */ /* 0x000ea8000c1e1900 */
[----:B------:R-:W3:Y:S04]  /*07a0*/  LDG.E R23, desc[UR6][R2.64+0x4] ;  /* 0x0000040602177981 */ /* 0x000ee8000c1e1900 */
[----:B------:R-:W4:Y:S04]  /*07b0*/  LDG.E R14, desc[UR6][R2.64+0x8] ;  /* 0x00000806020e7981 */ /* 0x000f28000c1e1900 */
[----:B------:R-:W5:Y:S04]  /*07c0*/  LDG.E R12, desc[UR6][R2.64+0xc] ;  /* 0x00000c06020c7981 */ /* 0x000f68000c1e1900 */
[----:B------:R-:W5:Y:S04]  /*07d0*/  LDG.E R11, desc[UR6][R2.64+0x10] ;  /* 0x00001006020b7981 */ /* 0x000f68000c1e1900 */
[----:B------:R-:W5:Y:S04]  /*07e0*/  LDG.E R9, desc[UR6][R2.64+0x14] ;  /* 0x0000140602097981 */ /* 0x000f68000c1e1900 */
[----:B------:R-:W5:Y:S04]  /*07f0*/  LDG.E R7, desc[UR6][R2.64+0x18] ;  /* 0x0000180602077981 */ /* 0x000f68000c1e1900 */
[----:B------:R0:W5:Y:S01]  /*0800*/  LDG.E R13, desc[UR6][R2.64+0x1c] ;  /* 0x00001c06020d7981 */ /* 0x000162000c1e1900 */
[----:B------:R-:W1:Y:S01]  /*0810*/  S2UR UR5, SR_CgaCtaId ;  /* 0x00000000000579c3 */ /* 0x000e620000008800 */
[----:B------:R-:W-:Y:S01]  /*0820*/  UMOV UR4, 0x400 ;  /* 0x0000040000047882 */ /* 0x000fe20000000000 */
[----:B------:R-:W-:-:S02]  /*0830*/  IADD3 R15, PT, PT, R6, R10, RZ ;  /* 0x0000000a060f7210 */ /* 0x000fc40007ffe0ff */
[----:B------:R-:W-:Y:S01]  /*0840*/  IADD3 R10, PT, PT, R10, 0x8, RZ ;  /* 0x000000080a0a7810 */ /* 0x000fe20007ffe0ff */
[----:B-1----:R-:W-:-:S06]  /*0850*/  ULEA UR4, UR5, UR4, 0x18 ;  /* 0x0000000405047291 */ /* 0x002fcc000f8ec0ff */
[----:B------:R-:W-:-:S05]  /*0860*/  LEA R15, R15, UR4, 0x2 ;  /* 0x000000040f0f7c11 */ /* 0x000fca000f8e10ff */
[----:B------:R-:W2:Y:S04]  /*0870*/  LDS R20, [R15] ;  /* 0x000000000f147984 */ /* 0x000ea80000000800 */
[----:B------:R-:W3:Y:S04]  /*0880*/  LDS R22, [R15+0x4] ;  /* 0x000004000f167984 */ /* 0x000ee80000000800 */
[----:B------:R-:W4:Y:S04]  /*0890*/  LDS R24, [R15+0x8] ;  /* 0x000008000f187984 */ /* 0x000f280000000800 */
[----:B------:R-:W5:Y:S04]  /*08a0*/  LDS R26, [R15+0xc] ;  /* 0x00000c000f1a7984 */ /* 0x000f680000000800 */
[----:B------:R-:W1:Y:S04]  /*08b0*/  LDS R25, [R15+0x10] ;  /* 0x000010000f197984 */ /* 0x000e680000000800 */
[----:B------:R-:W1:Y:S04]  /*08c0*/  LDS R16, [R15+0x14] ;  /* 0x000014000f107984 */ /* 0x000e680000000800 */
[----:B0-----:R-:W0:Y:S04]  /*08d0*/  LDS R2, [R15+0x18] ;  /* 0x000018000f027984 */ /* 0x001e280000000800 */
[----:B------:R-:W0:Y:S01]  /*08e0*/  LDS R18, [R15+0x1c] ;  /* 0x00001c000f127984 */ /* 0x000e220000000800 */
[----:B--2---:R-:W-:-:S04]  /*08f0*/  FFMA R17, R20, R17, R21 ;  /* 0x0000001114117223 */ /* 0x004fc80000000015 */
[----:B---3--:R-:W-:-:S04]  /*0900*/  FFMA R17, R22, R23, R17 ;  /* 0x0000001716117223 */ /* 0x008fc80000000011 */
[----:B----4-:R-:W-:-:S04]  /*0910*/  FFMA R17, R24, R14, R17 ;  /* 0x0000000e18117223 */ /* 0x010fc80000000011 */
[----:B-----5:R-:W-:-:S04]  /*0920*/  FFMA R12, R26, R12, R17 ;  /* 0x0000000c1a0c7223 */ /* 0x020fc80000000011 */
[----:B-1----:R-:W-:-:S04]  /*0930*/  FFMA R11, R25, R11, R12 ;  /* 0x0000000b190b7223 */ /* 0x002fc8000000000c */
[----:B------:R-:W-:-:S04]  /*0940*/  FFMA R9, R16, R9, R11 ;  /* 0x0000000910097223 */ /* 0x000fc8000000000b */
[----:B0-----:R-:W-:-:S04]  /*0950*/  FFMA R7, R2, R7, R9 ;  /* 0x0000000702077223 */ /* 0x001fc80000000009 */
[----:B------:R-:W-:-:S07]  /*0960*/  FFMA R21, R18, R13, R7 ;  /* 0x0000000d12157223 */ /* 0x000fce0000000007 */
.L_x_5:
        /* <DEDUP_REMOVED lines=11> */
[----:B------:R-:W5:Y:S01]  /*0a20*/  LDG.E R13, desc[UR6][R2.64+0xc] ;  /* 0x00000c06020d7981 */ /* 0x000f62000c1e1900 */
[----:B------:R-:W0:Y:S01]  /*0a30*/  S2UR UR5, SR_CgaCtaId ;  /* 0x00000000000579c3 */ /* 0x000e220000008800 */
[----:B------:R-:W-:Y:S01]  /*0a40*/  UMOV UR4, 0x400 ;  /* 0x0000040000047882 */ /* 0x000fe20000000000 */
[----:B------:R-:W-:-:S02]  /*0a50*/  IADD3 R6, PT, PT, R6, R10, RZ ;  /* 0x0000000a06067210 */ /* 0x000fc40007ffe0ff */
[----:B------:R-:W-:Y:S01]  /*0a60*/  IADD3 R10, PT, PT, R10, 0x4, RZ ;  /* 0x000000040a0a7810 */ /* 0x000fe20007ffe0ff */
[----:B0-----:R-:W-:-:S06]  /*0a70*/  ULEA UR4, UR5, UR4, 0x18 ;  /* 0x0000000405047291 */ /* 0x001fcc000f8ec0ff */
[----:B------:R-:W-:-:S05]  /*0a80*/  LEA R6, R6, UR4, 0x2 ;  /* 0x0000000406067c11 */ /* 0x000fca000f8e10ff */
[----:B------:R-:W2:Y:S04]  /*0a90*/  LDS R12, [R6] ;  /* 0x00000000060c7984 */ /* 0x000ea80000000800 */
[----:B------:R-:W3:Y:S04]  /*0aa0*/  LDS R14, [R6+0x4] ;  /* 0x00000400060e7984 */ /* 0x000ee80000000800 */
[----:B------:R-:W4:Y:S04]  /*0ab0*/  LDS R16, [R6+0x8] ;  /* 0x0000080006107984 */ /* 0x000f280000000800 */
[----:B------:R-:W5:Y:S01]  /*0ac0*/  LDS R18, [R6+0xc] ;  /* 0x00000c0006127984 */ /* 0x000f620000000800 */
[----:B--2---:R-:W-:-:S04]  /*0ad0*/  FFMA R7, R12, R7, R21 ;  /* 0x000000070c077223 */ /* 0x004fc80000000015 */
[----:B---3--:R-:W-:-:S04]  /*0ae0*/  FFMA R7, R14, R9, R7 ;  /* 0x000000090e077223 */ /* 0x008fc80000000007 */
[----:B----4-:R-:W-:-:S04]  /*0af0*/  FFMA R7, R16, R11, R7 ;  /* 0x0000000b10077223 */ /* 0x010fc80000000007 */
[----:B-----5:R-:W-:-:S07]  /*0b00*/  FFMA R21, R18, R13, R7 ;  /* 0x0000000d12157223 */ /* 0x020fce0000000007 */
.L_x_6:
[----:B------:R-:W-:Y:S05]  /*0b10*/  @!P1 BRA `(.L_x_2) ;  /* 0x0000000000449947 */ /* 0x000fea0003800000 */
[----:B------:R-:W0:Y:S01]  /*0b20*/  S2UR UR5, SR_CgaCtaId ;  /* 0x00000000000579c3 */ /* 0x000e220000008800 */
[----:B------:R-:W-:Y:S01]  /*0b30*/  IMAD.IADD R5, R5, 0x1, R10 ;  /* 0x0000000105057824 */ /* 0x000fe200078e020a */
[----:B------:R-:W-:Y:S01]  /*0b40*/  UMOV UR4, 0x400 ;  /* 0x0000040000047882 */ /* 0x000fe20000000000 */
[----:B------:R-:W-:-:S03]  /*0b50*/  IADD3 R8, PT, PT, -R8, RZ, RZ ;  /* 0x000000ff08087210 */ /* 0x000fc60007ffe1ff */
[----:B------:R-:W-:Y:S02]  /*0b60*/  IADD3 R0, PT, PT, R5, R0, RZ ;  /* 0x0000000005007210 */ /* 0x000fe40007ffe0ff */
[----:B------:R-:W1:Y:S01]  /*0b70*/  LDC.64 R6, c[0x0][0x388] ;  /* 0x0000e200ff067b82 */ /* 0x000e620000000a00 */
[----:B0-----:R-:W-:-:S06]  /*0b80*/  ULEA UR4, UR5, UR4, 0x18 ;  /* 0x0000000405047291 */ /* 0x001fcc000f8ec0ff */
[----:B------:R-:W-:-:S07]  /*0b90*/  LEA R0, R0, UR4, 0x2 ;  /* 0x0000000400007c11 */ /* 0x000fce000f8e10ff */
.L_x_7:
[C---:B-1----:R-:W-:Y:S01]  /*0ba0*/  IMAD.WIDE R2, R5.reuse, 0x4, R6 ;  /* 0x0000000405027825 */ /* 0x042fe200078e0206 */
[----:B------:R0:W1:Y:S05]  /*0bb0*/  LDS R10, [R0] ;  /* 0x00000000000a7984 */ /* 0x00006a0000000800 */
[----:B------:R-:W1:Y:S01]  /*0bc0*/  LDG.E R2, desc[UR6][R2.64] ;  /* 0x0000000602027981 */ /* 0x000e62000c1e1900 */
[----:B------:R-:W-:Y:S01]  /*0bd0*/  VIADD R8, R8, 0x1 ;  /* 0x0000000108087836 */ /* 0x000fe20000000000 */
[----:B------:R-:W-:Y:S02]  /*0be0*/  IADD3 R5, PT, PT, R5, 0x1, RZ ;  /* 0x0000000105057810 */ /* 0x000fe40007ffe0ff */
[----:B0-----:R-:W-:-:S02]  /*0bf0*/  IADD3 R0, PT, PT, R0, 0x4, RZ ;  /* 0x0000000400007810 */ /* 0x001fc40007ffe0ff */
[----:B------:R-:W-:Y:S01]  /*0c00*/  ISETP.NE.AND P0, PT, R8, RZ, PT ;  /* 0x000000ff0800720c */ /* 0x000fe20003f05270 */
[----:B-1----:R-:W-:-:S12]  /*0c10*/  FFMA R21, R10, R2, R21 ;  /* 0x000000020a157223 */ /* 0x002fd80000000015 */
[----:B------:R-:W-:Y:S05]  /*0c20*/  @P0 BRA `(.L_x_7) ;  /* 0xfffffffc00dc0947 */ /* 0x000fea000383ffff */
.L_x_2:
[----:B------:R-:W1:Y:S02]  /*0c30*/  LDCU UR4, c[0x0][0x398] ;  /* 0x00007300ff0477ac */ /* 0x000e640008000800 */
[----:B-1----:R-:W-:-:S13]  /*0c40*/  ISETP.GE.AND P0, PT, R4, UR4, PT ;  /* 0x0000000404007c0c */ /* 0x002fda000bf06270 */
[----:B------:R-:W-:Y:S05]  /*0c50*/  @P0 EXIT ;  /* 0x000000000000094d */ /* 0x000fea0003800000 */
[----:B------:R-:W1:Y:S02]  /*0c60*/  LDC.64 R2, c[0x0][0x390] ;  /* 0x0000e400ff027b82 */ /* 0x000e640000000a00 */
[----:B-1----:R-:W-:-:S05]  /*0c70*/  IMAD.WIDE R4, R4, 0x4, R2 ;  /* 0x0000000404047825 */ /* 0x002fca00078e0202 */
[----:B------:R-:W-:Y:S01]  /*0c80*/  STG.E desc[UR6][R4.64], R21 ;  /* 0x0000001504007986 */ /* 0x000fe2000c101906 */
[----:B------:R-:W-:Y:S05]  /*0c90*/  EXIT ;  /* 0x000000000000794d */ /* 0x000fea0003800000 */
.L_x_8:
[----:B------:R-:W-:-:S00]  /*0ca0*/  BRA `(.L_x_8) ;  /* 0xfffffffc00fc7947 */ /* 0x000fc0000383ffff */
[----:B------:R-:W-:-:S00]  /*0cb0*/  NOP ;  /* 0x0000000000007918 */ /* 0x000fc00000000000 */
        /* <DEDUP_REMOVED lines=12> */
.L_x_9:


//--------------------- .nv.shared._Z6conv1DPfS_S_ii --------------------------
	.section	.nv.shared._Z6conv1DPfS_S_ii,"aw",@nobits
	.sectionflags	@""
	.align	16
	.zero		1024


//--------------------- .nv.shared.reserved.0     --------------------------
	.section	.nv.shared.reserved.0,"aw",@nobits
	.weak		__nv_reservedSMEM_offset_0_alias
	.size		__nv_reservedSMEM_offset_0_alias, 0, 64
	.other		__nv_reservedSMEM_offset_0_alias,@"STO_CUDA_RESERVED_SHARED STV_DEFAULT"
__nv_reservedSMEM_offset_0_alias:
	.zero		0
	.zero		64


//--------------------- .nv.constant0._Z6conv1DPfS_S_ii --------------------------
	.section	.nv.constant0._Z6conv1DPfS_S_ii,"a",@progbits
	.sectionflags	@""
	.align	4
.nv.constant0._Z6conv1DPfS_S_ii:
	.zero		928


//--------------------- SYMBOLS --------------------------

	.type		.nv.reservedSmem.offset0,@object
	.size		.nv.reservedSmem.offset0,0x4
	.type		.nv.reservedSmem.cap,@object
	.size		.nv.reservedSmem.cap,0x4
